//
// Generated by NVIDIA NVVM Compiler
//
// Compiler Build ID: CL-36424714
// Cuda compilation tools, release 13.0, V13.0.88
// Based on NVVM 20.0.0
//

.version 9.0
.target sm_100
.address_size 64

	// .globl	default_function_kernel

.visible .entry default_function_kernel(
	.param .u64 .ptr .align 1 default_function_kernel_param_0,
	.param .u64 .ptr .align 1 default_function_kernel_param_1
)
{
	.reg .pred 	%p<3>;
	.reg .b32 	%r<2>;
	.reg .b32 	%f<27>;
	.reg .b64 	%rd<9>;

	ld.param.u64 	%rd1, [default_function_kernel_param_0];
	ld.param.u64 	%rd2, [default_function_kernel_param_1];
	cvta.to.global.u64 	%rd3, %rd2;
	mov.u32 	%r1, %ctaid.x;
	mul.wide.u32 	%rd4, %r1, 4;
	add.s64 	%rd5, %rd3, %rd4;
	ld.global.nc.f32 	%f1, [%rd5];
	abs.f32 	%f5, %f1;
	setp.ltu.f32 	%p1, %f5, 0f3F8060FE;
	setp.ge.f32 	%p2, %f5, 0f3F8060FE;
	mul.f32 	%f6, %f1, %f1;
	selp.f32 	%f7, %f5, %f6, %p2;
	selp.f32 	%f8, 0f38EB4C3A, 0f38B1E96A, %p2;
	selp.f32 	%f9, 0fBAAE005B, 0fBA574D20, %p2;
	fma.rn.f32 	%f10, %f8, %f7, %f9;
	selp.f32 	%f11, 0f3C09919F, 0f3BAAD5EA, %p2;
	fma.rn.f32 	%f12, %f10, %f7, %f11;
	selp.f32 	%f13, 0fBD24D99A, 0fBCDC1BE7, %p2;
	fma.rn.f32 	%f14, %f12, %f7, %f13;
	selp.f32 	%f15, 0f3E235519, 0f3DE718AF, %p2;
	fma.rn.f32 	%f16, %f14, %f7, %f15;
	selp.f32 	%f17, 0f3F69B4F9, 0fBEC093AC, %p2;
	fma.rn.f32 	%f18, %f16, %f7, %f17;
	selp.f32 	%f19, 0f3F210A14, 0f3E0375D3, %p2;
	fma.rn.f32 	%f20, %f18, %f7, %f19;
	neg.f32 	%f21, %f7;
	selp.f32 	%f22, %f21, %f1, %p2;
	fma.rn.f32 	%f26, %f20, %f22, %f22;
	@%p1 bra 	$L__BB0_2;
	ex2.approx.ftz.f32 	%f23, %f26;
	mov.f32 	%f24, 0f3F800000;
	sub.f32 	%f25, %f24, %f23;
	copysign.f32 	%f26, %f1, %f25;
$L__BB0_2:
	cvta.to.global.u64 	%rd6, %rd1;
	add.s64 	%rd8, %rd6, %rd4;
	st.global.f32 	[%rd8], %f26;
	ret;

}


// ===== COMPILED SASS (sm_100) =====

	.target	sm_100

	.elftype	@"ET_EXEC"


//--------------------- .note.nv.tkinfo           --------------------------
	.section	.note.nv.tkinfo,"",@"SHT_NOTE"
	.sectionflags	@"SHF_NOTE_NV_TKINFO"
	.tkinfo
        /*0018*/ 	.word	0x00000002
        /*0030*/ 	.string	""
        /*0030*/ 	.string	"ptxas"
        /*0030*/ 	.string	"Cuda compilation tools, release 13.0, V13.0.88"
        /*0030*/ 	.string	"Build cuda_13.0.r13.0/compiler.36424714_0"
        /*0030*/ 	.string	"-arch sm_100 -m 64 "



//--------------------- .note.nv.cuinfo           --------------------------
	.section	.note.nv.cuinfo,"",@"SHT_NOTE"
	.sectionflags	@"SHF_NOTE_NV_CUINFO"
        /*0018*/ 	.short	0x0002
        /*001a*/ 	.short	0x0064
        /*001c*/ 	.short	0x0082
	.zero		2


//--------------------- .nv.info                  --------------------------
	.section	.nv.info,"",@"SHT_CUDA_INFO"
	.align	4


	//----- nvinfo : EIATTR_REGCOUNT
	.align		4
        /*0000*/ 	.byte	0x04, 0x2f
        /*0002*/ 	.short	(.L_1 - .L_0)
	.align		4
.L_0:
        /*0004*/ 	.word	index@(default_function_kernel)
        /*0008*/ 	.word	0x0000000b


	//----- nvinfo : EIATTR_FRAME_SIZE
	.align		4
.L_1:
        /*000c*/ 	.byte	0x04, 0x11
        /*000e*/ 	.short	(.L_3 - .L_2)
	.align		4
.L_2:
        /*0010*/ 	.word	index@(default_function_kernel)
        /*0014*/ 	.word	0x00000000


	//----- nvinfo : EIATTR_MIN_STACK_SIZE
	.align		4
.L_3:
        /*0018*/ 	.byte	0x04, 0x12
        /*001a*/ 	.short	(.L_5 - .L_4)
	.align		4
.L_4:
        /*001c*/ 	.word	index@(default_function_kernel)
        /*0020*/ 	.word	0x00000000
.L_5:


//--------------------- .nv.compat                --------------------------
	.section	.nv.compat,"",@"SHT_CUDA_COMPAT_INFO"
	.align	4
        /*0000*/ 	.byte	0x02, 0x09, 0x00, 0x00, 0x02, 0x02, 0x01, 0x00, 0x02, 0x05, 0x05, 0x00, 0x03, 0x07, 0x01, 0x01
        /*0010*/ 	.byte	0x02, 0x03, 0x00, 0x00, 0x02, 0x06, 0x01, 0x00, 0x04, 0x0b, 0x08, 0x00, 0x01, 0x00, 0x00, 0x00
        /*0020*/ 	.byte	0x00, 0x00, 0x00, 0x00


//--------------------- .nv.info.default_function_kernel --------------------------
	.section	.nv.info.default_function_kernel,"",@"SHT_CUDA_INFO"
	.sectionflags	@""
	.align	4


	//----- nvinfo : EIATTR_CUDA_API_VERSION
	.align		4
        /*0000*/ 	.byte	0x04, 0x37
        /*0002*/ 	.short	(.L_7 - .L_6)
.L_6:
        /*0004*/ 	.word	0x00000082


	//----- nvinfo : EIATTR_KPARAM_INFO
	.align		4
.L_7:
        /*0008*/ 	.byte	0x04, 0x17
        /*000a*/ 	.short	(.L_9 - .L_8)
.L_8:
        /*000c*/ 	.word	0x00000000
        /*0010*/ 	.short	0x0001
        /*0012*/ 	.short	0x0008
        /*0014*/ 	.byte	0x00, 0xf5, 0x21, 0x00


	//----- nvinfo : EIATTR_KPARAM_INFO
	.align		4
.L_9:
        /*0018*/ 	.byte	0x04, 0x17
        /*001a*/ 	.short	(.L_11 - .L_10)
.L_10:
        /*001c*/ 	.word	0x00000000
        /*0020*/ 	.short	0x0000
        /*0022*/ 	.short	0x0000
        /*0024*/ 	.byte	0x00, 0xf5, 0x21, 0x00


	//----- nvinfo : EIATTR_SPARSE_MMA_MASK
	.align		4
.L_11:
        /*0028*/ 	.byte	0x03, 0x50
        /*002a*/ 	.short	0x0000


	//----- nvinfo : EIATTR_MAXREG_COUNT
	.align		4
        /*002c*/ 	.byte	0x03, 0x1b
        /*002e*/ 	.short	0x00ff


	//----- nvinfo : EIATTR_MERCURY_ISA_VERSION
	.align		4
        /*0030*/ 	.byte	0x03, 0x5f
        /*0032*/ 	.short	0x0101


	//----- nvinfo : EIATTR_VRC_CTA_INIT_COUNT
	.align		4
        /*0034*/ 	.byte	0x02, 0x4a
	.zero		1
	.zero		1


	//----- nvinfo : EIATTR_EXIT_INSTR_OFFSETS
	.align		4
        /*0038*/ 	.byte	0x04, 0x1c
        /*003a*/ 	.short	(.L_13 - .L_12)


	//   ....[0]....
.L_12:
        /*003c*/ 	.word	0x00000250


	//----- nvinfo : EIATTR_CBANK_PARAM_SIZE
	.align		4
.L_13:
        /*0040*/ 	.byte	0x03, 0x19
        /*0042*/ 	.short	0x0010


	//----- nvinfo : EIATTR_PARAM_CBANK
	.align		4
        /*0044*/ 	.byte	0x04, 0x0a
        /*0046*/ 	.short	(.L_15 - .L_14)
	.align		4
.L_14:
        /*0048*/ 	.word	index@(.nv.constant0.default_function_kernel)
        /*004c*/ 	.short	0x0380
        /*004e*/ 	.short	0x0010


	//----- nvinfo : EIATTR_SW_WAR
	.align		4
.L_15:
        /*0050*/ 	.byte	0x04, 0x36
        /*0052*/ 	.short	(.L_17 - .L_16)
.L_16:
        /*0054*/ 	.word	0x00000008
.L_17:


//--------------------- .nv.callgraph             --------------------------
	.section	.nv.callgraph,"",@"SHT_CUDA_CALLGRAPH"
	.align	4
	.sectionentsize	8
	.align		4
        /*0000*/ 	.word	0x00000000
	.align		4
        /*0004*/ 	.word	0xffffffff
	.align		4
        /*0008*/ 	.word	0x00000000
	.align		4
        /*000c*/ 	.word	0xfffffffe
	.align		4
        /*0010*/ 	.word	0x00000000
	.align		4
        /*0014*/ 	.word	0xfffffffd
	.align		4
        /*0018*/ 	.word	0x00000000
	.align		4
        /*001c*/ 	.word	0xfffffffc


//--------------------- .text.default_function_kernel --------------------------
	.section	.text.default_function_kernel,"ax",@progbits
	.align	128
        .global         default_function_kernel
        .type           default_function_kernel,@function
        .size           default_function_kernel,(.L_x_1 - default_function_kernel)
        .other          default_function_kernel,@"STO_CUDA_ENTRY STV_DEFAULT"
default_function_kernel:
.text.default_function_kernel:
[----:B------:R-:W-:Y:S01]  /*0000*/  LDC R1, c[0x0][0x37c] ;  /* 0x0000df00ff017b82 */ /* 0x000fe20000000800 */
[----:B------:R-:W0:Y:S07]  /*0010*/  S2R R0, SR_CTAID.X ;  /* 0x0000000000007919 */ /* 0x000e2e0000002500 */
[----:B------:R-:W0:Y:S01]  /*0020*/  LDC.64 R2, c[0x0][0x388] ;  /* 0x0000e200ff027b82 */ /* 0x000e220000000a00 */
[----:B------:R-:W1:Y:S01]  /*0030*/  LDCU.64 UR4, c[0x0][0x358] ;  /* 0x00006b00ff0477ac */ /* 0x000e620008000a00 */
[----:B0-----:R-:W-:-:S06]  /*0040*/  IMAD.WIDE.U32 R2, R0, 0x4, R2 ;  /* 0x0000000400027825 */ /* 0x001fcc00078e0002 */
[----:B-1----:R-:W2:Y:S01]  /*0050*/  LDG.E.CONSTANT R2, desc[UR4][R2.64] ;  /* 0x0000000402027981 */ /* 0x002ea2000c1e9900 */
[----:B------:R-:W-:Y:S01]  /*0060*/  HFMA2 R4, -RZ, RZ, 0.61474609375, 16.90625 ;  /* 0x38eb4c3aff047431 */ /* 0x000fe200000001ff */
[----:B------:R-:W-:Y:S01]  /*0070*/  MOV R6, 0x3aae005b ;  /* 0x3aae005b00067802 */ /* 0x000fe20000000f00 */
[----:B------:R-:W-:Y:S02]  /*0080*/  HFMA2 R8, -RZ, RZ, 1.28515625, -179.25 ;  /* 0x3d24d99aff087431 */ /* 0x000fe400000001ff */
[----:B------:R-:W-:Y:S02]  /*0090*/  IMAD.MOV.U32 R7, RZ, RZ, 0x3c09919f ;  /* 0x3c09919fff077424 */ /* 0x000fe400078e00ff */
[C---:B--2---:R-:W-:Y:S01]  /*00a0*/  FMUL R5, R2.reuse, R2 ;  /* 0x0000000202057220 */ /* 0x044fe20000400000 */
[----:B------:R-:W-:-:S04]  /*00b0*/  FSETP.GE.AND P0, PT, |R2|, 1.0029599666595458984, PT ;  /* 0x3f8060fe0200780b */ /* 0x000fc80003f06200 */
[----:B------:R-:W-:Y:S02]  /*00c0*/  FSEL R5, |R2|, R5, P0 ;  /* 0x0000000502057208 */ /* 0x000fe40000000200 */
[----:B------:R-:W-:Y:S02]  /*00d0*/  FSEL R4, R4, 8.4834944573231041431e-05, P0 ;  /* 0x38b1e96a04047808 */ /* 0x000fe40000000000 */
[----:B------:R-:W-:Y:S02]  /*00e0*/  FSEL R6, -R6, -0.00082130916416645050049, P0 ;  /* 0xba574d2006067808 */ /* 0x000fe40000000100 */
[----:B------:R-:W-:Y:S02]  /*00f0*/  FSEL R7, R7, 0.0052134888246655464172, P0 ;  /* 0x3baad5ea07077808 */ /* 0x000fe40000000000 */
[----:B------:R-:W-:Y:S01]  /*0100*/  FSEL R3, -R8, -0.026868773624300956726, P0 ;  /* 0xbcdc1be708037808 */ /* 0x000fe20000000100 */
[----:B------:R-:W-:Y:S01]  /*0110*/  FFMA R4, R5, R4, R6 ;  /* 0x0000000405047223 */ /* 0x000fe20000000006 */
[----:B------:R-:W-:Y:S01]  /*0120*/  IMAD.MOV.U32 R6, RZ, RZ, 0x3e235519 ;  /* 0x3e235519ff067424 */ /* 0x000fe200078e00ff */
[----:B------:R-:W-:-:S02]  /*0130*/  MOV R8, 0x3f69b4f9 ;  /* 0x3f69b4f900087802 */ /* 0x000fc40000000f00 */
[C---:B------:R-:W-:Y:S02]  /*0140*/  FFMA R4, R5.reuse, R4, R7 ;  /* 0x0000000405047223 */ /* 0x040fe40000000007 */
[----:B------:R-:W-:Y:S01]  /*0150*/  FSEL R7, R6, 0.11284004896879196167, P0 ;  /* 0x3de718af06077808 */ /* 0x000fe20000000000 */
[----:B------:R-:W-:Y:S02]  /*0160*/  IMAD.MOV.U32 R6, RZ, RZ, 0x3f210a14 ;  /* 0x3f210a14ff067424 */ /* 0x000fe400078e00ff */
[----:B------:R-:W-:Y:S01]  /*0170*/  FFMA R4, R5, R4, R3 ;  /* 0x0000000405047223 */ /* 0x000fe20000000003 */
[----:B------:R-:W-:-:S03]  /*0180*/  FSEL R3, R8, -0.37612664699554443359, P0 ;  /* 0xbec093ac08037808 */ /* 0x000fc60000000000 */
[----:B------:R-:W-:Y:S01]  /*0190*/  FFMA R4, R5, R4, R7 ;  /* 0x0000000405047223 */ /* 0x000fe20000000007 */
[----:B------:R-:W-:-:S03]  /*01a0*/  FSEL R7, R6, 0.12837915122509002686, P0 ;  /* 0x3e0375d306077808 */ /* 0x000fc60000000000 */
[C---:B------:R-:W-:Y:S01]  /*01b0*/  FFMA R4, R5.reuse, R4, R3 ;  /* 0x0000000405047223 */ /* 0x040fe20000000003 */
[----:B------:R-:W-:-:S03]  /*01c0*/  FSEL R3, -R5, R2, P0 ;  /* 0x0000000205037208 */ /* 0x000fc60000000100 */
[----:B------:R-:W-:-:S04]  /*01d0*/  FFMA R4, R5, R4, R7 ;  /* 0x0000000405047223 */ /* 0x000fc80000000007 */
[----:B------:R-:W-:Y:S02]  /*01e0*/  FFMA R3, R4, R3, R3 ;  /* 0x0000000304037223 */ /* 0x000fe40000000003 */
[----:B------:R-:W0:Y:S02]  /*01f0*/  LDC.64 R4, c[0x0][0x380] ;  /* 0x0000e000ff047b82 */ /* 0x000e240000000a00 */
[----:B------:R-:W1:Y:S02]  /*0200*/  @P0 MUFU.EX2 R6, R3 ;  /* 0x0000000300060308 */ /* 0x000e640000000800 */
[----:B-1----:R-:W-:Y:S01]  /*0210*/  @P0 FADD R7, -R6, 1 ;  /* 0x3f80000006070421 */ /* 0x002fe20000000100 */
[----:B0-----:R-:W-:-:S04]  /*0220*/  IMAD.WIDE.U32 R4, R0, 0x4, R4 ;  /* 0x0000000400047825 */ /* 0x001fc800078e0004 */
[----:B------:R-:W-:-:S05]  /*0230*/  @P0 LOP3.LUT R3, R7, 0x80000000, R2, 0xb8, !PT ;  /* 0x8000000007030812 */ /* 0x000fca00078eb802 */
[----:B------:R-:W-:Y:S01]  /*0240*/  STG.E desc[UR4][R4.64], R3 ;  /* 0x0000000304007986 */ /* 0x000fe2000c101904 */
[----:B------:R-:W-:Y:S05]  /*0250*/  EXIT ;  /* 0x000000000000794d */ /* 0x000fea0003800000 */
.L_x_0:
[----:B------:R-:W-:-:S00]  /*0260*/  BRA `(.L_x_0) ;  /* 0xfffffffc00fc7947 */ /* 0x000fc0000383ffff */
[----:B------:R-:W-:-:S00]  /*0270*/  NOP ;  /* 0x0000000000007918 */ /* 0x000fc00000000000 */
        /* <DEDUP_REMOVED lines=8> */
.L_x_1:


//--------------------- .nv.shared.reserved.0     --------------------------
	.section	.nv.shared.reserved.0,"aw",@nobits
	.weak		__nv_reservedSMEM_offset_0_alias
	.size		__nv_reservedSMEM_offset_0_alias, 0, 64
	.other		__nv_reservedSMEM_offset_0_alias,@"STO_CUDA_RESERVED_SHARED STV_DEFAULT"
__nv_reservedSMEM_offset_0_alias:
	.zero		0
	.zero		64


//--------------------- .nv.constant0.default_function_kernel --------------------------
	.section	.nv.constant0.default_function_kernel,"a",@progbits
	.sectionflags	@""
	.align	4
.nv.constant0.default_function_kernel:
	.zero		912


//--------------------- SYMBOLS --------------------------

	.type		.nv.reservedSmem.offset0,@object
	.size		.nv.reservedSmem.offset0,0x4
